//
// Generated by NVIDIA NVVM Compiler
//
// Compiler Build ID: CL-36424714
// Cuda compilation tools, release 13.0, V13.0.88
// Based on NVVM 20.0.0
//

.version 9.0
.target sm_100
.address_size 64

	// .globl	_Z10vector_addPKfS0_Pfm

.visible .entry _Z10vector_addPKfS0_Pfm(
	.param .u64 .ptr .align 1 _Z10vector_addPKfS0_Pfm_param_0,
	.param .u64 .ptr .align 1 _Z10vector_addPKfS0_Pfm_param_1,
	.param .u64 .ptr .align 1 _Z10vector_addPKfS0_Pfm_param_2,
	.param .u64 _Z10vector_addPKfS0_Pfm_param_3
)
{
	.reg .pred 	%p<2>;
	.reg .b32 	%r<5>;
	.reg .b32 	%f<4>;
	.reg .b64 	%rd<13>;

	ld.param.u64 	%rd2, [_Z10vector_addPKfS0_Pfm_param_0];
	ld.param.u64 	%rd3, [_Z10vector_addPKfS0_Pfm_param_1];
	ld.param.u64 	%rd4, [_Z10vector_addPKfS0_Pfm_param_2];
	ld.param.u64 	%rd5, [_Z10vector_addPKfS0_Pfm_param_3];
	mov.u32 	%r1, %ctaid.x;
	mov.u32 	%r2, %ntid.x;
	mov.u32 	%r3, %tid.x;
	mad.lo.s32 	%r4, %r1, %r2, %r3;
	cvt.u64.u32 	%rd1, %r4;
	setp.le.u64 	%p1, %rd5, %rd1;
	@%p1 bra 	$L__BB0_2;
	cvta.to.global.u64 	%rd6, %rd2;
	cvta.to.global.u64 	%rd7, %rd3;
	cvta.to.global.u64 	%rd8, %rd4;
	shl.b64 	%rd9, %rd1, 2;
	add.s64 	%rd10, %rd6, %rd9;
	ld.global.f32 	%f1, [%rd10];
	add.s64 	%rd11, %rd7, %rd9;
	ld.global.f32 	%f2, [%rd11];
	add.f32 	%f3, %f1, %f2;
	add.s64 	%rd12, %rd8, %rd9;
	st.global.f32 	[%rd12], %f3;
$L__BB0_2:
	ret;

}


// ===== COMPILED SASS (sm_100) =====

	.target	sm_100

	.elftype	@"ET_EXEC"


//--------------------- .note.nv.tkinfo           --------------------------
	.section	.note.nv.tkinfo,"",@"SHT_NOTE"
	.sectionflags	@"SHF_NOTE_NV_TKINFO"
	.tkinfo
        /*0018*/ 	.word	0x00000002
        /*0030*/ 	.string	""
        /*0030*/ 	.string	"ptxas"
        /*0030*/ 	.string	"Cuda compilation tools, release 13.0, V13.0.88"
        /*0030*/ 	.string	"Build cuda_13.0.r13.0/compiler.36424714_0"
        /*0030*/ 	.string	"-arch sm_100 -m 64 "



//--------------------- .note.nv.cuinfo           --------------------------
	.section	.note.nv.cuinfo,"",@"SHT_NOTE"
	.sectionflags	@"SHF_NOTE_NV_CUINFO"
        /*0018*/ 	.short	0x0002
        /*001a*/ 	.short	0x0064
        /*001c*/ 	.short	0x0082
	.zero		2


//--------------------- .nv.info                  --------------------------
	.section	.nv.info,"",@"SHT_CUDA_INFO"
	.align	4


	//----- nvinfo : EIATTR_REGCOUNT
	.align		4
        /*0000*/ 	.byte	0x04, 0x2f
        /*0002*/ 	.short	(.L_1 - .L_0)
	.align		4
.L_0:
        /*0004*/ 	.word	index@(_Z10vector_addPKfS0_Pfm)
        /*0008*/ 	.word	0x0000000c


	//----- nvinfo : EIATTR_FRAME_SIZE
	.align		4
.L_1:
        /*000c*/ 	.byte	0x04, 0x11
        /*000e*/ 	.short	(.L_3 - .L_2)
	.align		4
.L_2:
        /*0010*/ 	.word	index@(_Z10vector_addPKfS0_Pfm)
        /*0014*/ 	.word	0x00000000


	//----- nvinfo : EIATTR_MIN_STACK_SIZE
	.align		4
.L_3:
        /*0018*/ 	.byte	0x04, 0x12
        /*001a*/ 	.short	(.L_5 - .L_4)
	.align		4
.L_4:
        /*001c*/ 	.word	index@(_Z10vector_addPKfS0_Pfm)
        /*0020*/ 	.word	0x00000000
.L_5:


//--------------------- .nv.compat                --------------------------
	.section	.nv.compat,"",@"SHT_CUDA_COMPAT_INFO"
	.align	4
        /*0000*/ 	.byte	0x02, 0x09, 0x00, 0x00, 0x02, 0x02, 0x01, 0x00, 0x02, 0x05, 0x05, 0x00, 0x03, 0x07, 0x01, 0x01
        /*0010*/ 	.byte	0x02, 0x03, 0x00, 0x00, 0x02, 0x06, 0x01, 0x00, 0x04, 0x0b, 0x08, 0x00, 0x09, 0x00, 0x00, 0x00
        /*0020*/ 	.byte	0x00, 0x00, 0x00, 0x00


//--------------------- .nv.info._Z10vector_addPKfS0_Pfm --------------------------
	.section	.nv.info._Z10vector_addPKfS0_Pfm,"",@"SHT_CUDA_INFO"
	.sectionflags	@""
	.align	4


	//----- nvinfo : EIATTR_CUDA_API_VERSION
	.align		4
        /*0000*/ 	.byte	0x04, 0x37
        /*0002*/ 	.short	(.L_7 - .L_6)
.L_6:
        /*0004*/ 	.word	0x00000082


	//----- nvinfo : EIATTR_KPARAM_INFO
	.align		4
.L_7:
        /*0008*/ 	.byte	0x04, 0x17
        /*000a*/ 	.short	(.L_9 - .L_8)
.L_8:
        /*000c*/ 	.word	0x00000000
        /*0010*/ 	.short	0x0003
        /*0012*/ 	.short	0x0018
        /*0014*/ 	.byte	0x00, 0xf0, 0x21, 0x00


	//----- nvinfo : EIATTR_KPARAM_INFO
	.align		4
.L_9:
        /*0018*/ 	.byte	0x04, 0x17
        /*001a*/ 	.short	(.L_11 - .L_10)
.L_10:
        /*001c*/ 	.word	0x00000000
        /*0020*/ 	.short	0x0002
        /*0022*/ 	.short	0x0010
        /*0024*/ 	.byte	0x00, 0xf5, 0x21, 0x00


	//----- nvinfo : EIATTR_KPARAM_INFO
	.align		4
.L_11:
        /*0028*/ 	.byte	0x04, 0x17
        /*002a*/ 	.short	(.L_13 - .L_12)
.L_12:
        /*002c*/ 	.word	0x00000000
        /*0030*/ 	.short	0x0001
        /*0032*/ 	.short	0x0008
        /*0034*/ 	.byte	0x00, 0xf5, 0x21, 0x00


	//----- nvinfo : EIATTR_KPARAM_INFO
	.align		4
.L_13:
        /*0038*/ 	.byte	0x04, 0x17
        /*003a*/ 	.short	(.L_15 - .L_14)
.L_14:
        /*003c*/ 	.word	0x00000000
        /*0040*/ 	.short	0x0000
        /*0042*/ 	.short	0x0000
        /*0044*/ 	.byte	0x00, 0xf5, 0x21, 0x00


	//----- nvinfo : EIATTR_SPARSE_MMA_MASK
	.align		4
.L_15:
        /*0048*/ 	.byte	0x03, 0x50
        /*004a*/ 	.short	0x0000


	//----- nvinfo : EIATTR_MAXREG_COUNT
	.align		4
        /*004c*/ 	.byte	0x03, 0x1b
        /*004e*/ 	.short	0x00ff


	//----- nvinfo : EIATTR_MERCURY_ISA_VERSION
	.align		4
        /*0050*/ 	.byte	0x03, 0x5f
        /*0052*/ 	.short	0x0101


	//----- nvinfo : EIATTR_VRC_CTA_INIT_COUNT
	.align		4
        /*0054*/ 	.byte	0x02, 0x4a
	.zero		1
	.zero		1


	//----- nvinfo : EIATTR_EXIT_INSTR_OFFSETS
	.align		4
        /*0058*/ 	.byte	0x04, 0x1c
        /*005a*/ 	.short	(.L_17 - .L_16)


	//   ....[0]....
.L_16:
        /*005c*/ 	.word	0x00000080


	//   ....[1]....
        /*0060*/ 	.word	0x00000180


	//----- nvinfo : EIATTR_CBANK_PARAM_SIZE
	.align		4
.L_17:
        /*0064*/ 	.byte	0x03, 0x19
        /*0066*/ 	.short	0x0020


	//----- nvinfo : EIATTR_PARAM_CBANK
	.align		4
        /*0068*/ 	.byte	0x04, 0x0a
        /*006a*/ 	.short	(.L_19 - .L_18)
	.align		4
.L_18:
        /*006c*/ 	.word	index@(.nv.constant0._Z10vector_addPKfS0_Pfm)
        /*0070*/ 	.short	0x0380
        /*0072*/ 	.short	0x0020


	//----- nvinfo : EIATTR_SW_WAR
	.align		4
.L_19:
        /*0074*/ 	.byte	0x04, 0x36
        /*0076*/ 	.short	(.L_21 - .L_20)
.L_20:
        /*0078*/ 	.word	0x00000008
.L_21:


//--------------------- .nv.callgraph             --------------------------
	.section	.nv.callgraph,"",@"SHT_CUDA_CALLGRAPH"
	.align	4
	.sectionentsize	8
	.align		4
        /*0000*/ 	.word	0x00000000
	.align		4
        /*0004*/ 	.word	0xffffffff
	.align		4
        /*0008*/ 	.word	0x00000000
	.align		4
        /*000c*/ 	.word	0xfffffffe
	.align		4
        /*0010*/ 	.word	0x00000000
	.align		4
        /*0014*/ 	.word	0xfffffffd
	.align		4
        /*0018*/ 	.word	0x00000000
	.align		4
        /*001c*/ 	.word	0xfffffffc


//--------------------- .text._Z10vector_addPKfS0_Pfm --------------------------
	.section	.text._Z10vector_addPKfS0_Pfm,"ax",@progbits
	.align	128
        .global         _Z10vector_addPKfS0_Pfm
        .type           _Z10vector_addPKfS0_Pfm,@function
        .size           _Z10vector_addPKfS0_Pfm,(.L_x_1 - _Z10vector_addPKfS0_Pfm)
        .other          _Z10vector_addPKfS0_Pfm,@"STO_CUDA_ENTRY STV_DEFAULT"
_Z10vector_addPKfS0_Pfm:
.text._Z10vector_addPKfS0_Pfm:
[----:B------:R-:W-:Y:S01]  /*0000*/  LDC R1, c[0x0][0x37c] ;  /* 0x0000df00ff017b82 */ /* 0x000fe20000000800 */
[----:B------:R-:W0:Y:S07]  /*0010*/  S2R R3, SR_TID.X ;  /* 0x0000000000037919 */ /* 0x000e2e0000002100 */
[----:B------:R-:W0:Y:S01]  /*0020*/  S2UR UR4, SR_CTAID.X ;  /* 0x00000000000479c3 */ /* 0x000e220000002500 */
[----:B------:R-:W1:Y:S07]  /*0030*/  LDCU.64 UR6, c[0x0][0x398] ;  /* 0x00007300ff0677ac */ /* 0x000e6e0008000a00 */
[----:B------:R-:W0:Y:S02]  /*0040*/  LDC R0, c[0x0][0x360] ;  /* 0x0000d800ff007b82 */ /* 0x000e240000000800 */
[----:B0-----:R-:W-:-:S05]  /*0050*/  IMAD R0, R0, UR4, R3 ;  /* 0x0000000400007c24 */ /* 0x001fca000f8e0203 */
[----:B-1----:R-:W-:-:S04]  /*0060*/  ISETP.GE.U32.AND P0, PT, R0, UR6, PT ;  /* 0x0000000600007c0c */ /* 0x002fc8000bf06070 */
[----:B------:R-:W-:-:S13]  /*0070*/  ISETP.GE.U32.AND.EX P0, PT, RZ, UR7, PT, P0 ;  /* 0x00000007ff007c0c */ /* 0x000fda000bf06100 */
[----:B------:R-:W-:Y:S05]  /*0080*/  @P0 EXIT ;  /* 0x000000000000094d */ /* 0x000fea0003800000 */
[----:B------:R-:W0:Y:S01]  /*0090*/  LDCU.128 UR8, c[0x0][0x380] ;  /* 0x00007000ff0877ac */ /* 0x000e220008000c00 */
[----:B------:R-:W-:Y:S01]  /*00a0*/  IMAD.SHL.U32 R6, R0, 0x4, RZ ;  /* 0x0000000400067824 */ /* 0x000fe200078e00ff */
[----:B------:R-:W-:Y:S01]  /*00b0*/  SHF.R.U32.HI R0, RZ, 0x1e, R0 ;  /* 0x0000001eff007819 */ /* 0x000fe20000011600 */
[----:B------:R-:W1:Y:S01]  /*00c0*/  LDCU.64 UR4, c[0x0][0x358] ;  /* 0x00006b00ff0477ac */ /* 0x000e620008000a00 */
[----:B------:R-:W2:Y:S02]  /*00d0*/  LDCU.64 UR6, c[0x0][0x390] ;  /* 0x00007200ff0677ac */ /* 0x000ea40008000a00 */
[C---:B0-----:R-:W-:Y:S02]  /*00e0*/  IADD3 R4, P1, PT, R6.reuse, UR10, RZ ;  /* 0x0000000a06047c10 */ /* 0x041fe4000ff3e0ff */
[----:B------:R-:W-:Y:S02]  /*00f0*/  IADD3 R2, P0, PT, R6, UR8, RZ ;  /* 0x0000000806027c10 */ /* 0x000fe4000ff1e0ff */
[----:B------:R-:W-:-:S02]  /*0100*/  IADD3.X R5, PT, PT, R0, UR11, RZ, P1, !PT ;  /* 0x0000000b00057c10 */ /* 0x000fc40008ffe4ff */
[----:B------:R-:W-:-:S04]  /*0110*/  IADD3.X R3, PT, PT, R0, UR9, RZ, P0, !PT ;  /* 0x0000000900037c10 */ /* 0x000fc800087fe4ff */
[----:B-1----:R-:W3:Y:S04]  /*0120*/  LDG.E R5, desc[UR4][R4.64] ;  /* 0x0000000404057981 */ /* 0x002ee8000c1e1900 */
[----:B------:R-:W3:Y:S01]  /*0130*/  LDG.E R2, desc[UR4][R2.64] ;  /* 0x0000000402027981 */ /* 0x000ee2000c1e1900 */
[----:B--2---:R-:W-:-:S04]  /*0140*/  IADD3 R6, P0, PT, R6, UR6, RZ ;  /* 0x0000000606067c10 */ /* 0x004fc8000ff1e0ff */
[----:B------:R-:W-:Y:S01]  /*0150*/  IADD3.X R7, PT, PT, R0, UR7, RZ, P0, !PT ;  /* 0x0000000700077c10 */ /* 0x000fe200087fe4ff */
[----:B---3--:R-:W-:-:S05]  /*0160*/  FADD R9, R2, R5 ;  /* 0x0000000502097221 */ /* 0x008fca0000000000 */
[----:B------:R-:W-:Y:S01]  /*0170*/  STG.E desc[UR4][R6.64], R9 ;  /* 0x0000000906007986 */ /* 0x000fe2000c101904 */
[----:B------:R-:W-:Y:S05]  /*0180*/  EXIT ;  /* 0x000000000000794d */ /* 0x000fea0003800000 */
.L_x_0:
[----:B------:R-:W-:-:S00]  /*0190*/  BRA `(.L_x_0) ;  /* 0xfffffffc00fc7947 */ /* 0x000fc0000383ffff */
[----:B------:R-:W-:-:S00]  /*01a0*/  NOP ;  /* 0x0000000000007918 */ /* 0x000fc00000000000 */
        /* <DEDUP_REMOVED lines=13> */
.L_x_1:


//--------------------- .nv.shared.reserved.0     --------------------------
	.section	.nv.shared.reserved.0,"aw",@nobits
	.weak		__nv_reservedSMEM_offset_0_alias
	.size		__nv_reservedSMEM_offset_0_alias, 0, 64
	.other		__nv_reservedSMEM_offset_0_alias,@"STO_CUDA_RESERVED_SHARED STV_DEFAULT"
__nv_reservedSMEM_offset_0_alias:
	.zero		0
	.zero		64


//--------------------- .nv.constant0._Z10vector_addPKfS0_Pfm --------------------------
	.section	.nv.constant0._Z10vector_addPKfS0_Pfm,"a",@progbits
	.sectionflags	@""
	.align	4
.nv.constant0._Z10vector_addPKfS0_Pfm:
	.zero		928


//--------------------- SYMBOLS --------------------------

	.type		.nv.reservedSmem.offset0,@object
	.size		.nv.reservedSmem.offset0,0x4
